//
// Generated by NVIDIA NVVM Compiler
//
// Compiler Build ID: CL-36424714
// Cuda compilation tools, release 13.0, V13.0.88
// Based on NVVM 20.0.0
//

.version 9.0
.target sm_100
.address_size 64

	// .globl	_Z6matMulPiS_S_i
.extern .shared .align 16 .b8 sdata[];

.visible .entry _Z6matMulPiS_S_i(
	.param .u64 .ptr .align 1 _Z6matMulPiS_S_i_param_0,
	.param .u64 .ptr .align 1 _Z6matMulPiS_S_i_param_1,
	.param .u64 .ptr .align 1 _Z6matMulPiS_S_i_param_2,
	.param .u32 _Z6matMulPiS_S_i_param_3
)
{
	.reg .pred 	%p<11>;
	.reg .b32 	%r<147>;
	.reg .b64 	%rd<48>;

	ld.param.u64 	%rd6, [_Z6matMulPiS_S_i_param_0];
	ld.param.u64 	%rd7, [_Z6matMulPiS_S_i_param_1];
	ld.param.u64 	%rd5, [_Z6matMulPiS_S_i_param_2];
	ld.param.u32 	%r51, [_Z6matMulPiS_S_i_param_3];
	cvta.to.global.u64 	%rd1, %rd7;
	cvta.to.global.u64 	%rd2, %rd6;
	mov.u32 	%r52, %tid.x;
	mov.u32 	%r53, %ctaid.x;
	mov.u32 	%r54, %ntid.x;
	mad.lo.s32 	%r1, %r53, %r54, %r52;
	mul.lo.s32 	%r55, %r51, %r51;
	setp.ge.s32 	%p1, %r1, %r55;
	@%p1 bra 	$L__BB0_13;
	rem.s32 	%r2, %r1, %r51;
	setp.lt.s32 	%p2, %r51, 1;
	@%p2 bra 	$L__BB0_13;
	sub.s32 	%r3, %r1, %r2;
	cvta.to.global.u64 	%rd8, %rd5;
	mul.wide.s32 	%rd9, %r1, 4;
	add.s64 	%rd3, %rd8, %rd9;
	ld.global.u32 	%r141, [%rd3];
	add.s32 	%r5, %r51, -1;
	and.b32  	%r6, %r51, 7;
	setp.lt.u32 	%p3, %r5, 7;
	mov.b32 	%r144, 0;
	@%p3 bra 	$L__BB0_5;
	and.b32  	%r144, %r51, 2147483640;
	add.s32 	%r57, %r51, -3;
	mad.lo.s32 	%r139, %r51, %r57, %r2;
	shl.b32 	%r9, %r51, 3;
	add.s32 	%r58, %r51, -4;
	mad.lo.s32 	%r138, %r51, %r58, %r2;
	add.s32 	%r59, %r51, -5;
	mad.lo.s32 	%r137, %r51, %r59, %r2;
	add.s32 	%r60, %r51, -6;
	mad.lo.s32 	%r136, %r51, %r60, %r2;
	add.s32 	%r61, %r51, -7;
	mad.lo.s32 	%r135, %r51, %r61, %r2;
	add.s32 	%r62, %r51, -8;
	mad.lo.s32 	%r134, %r51, %r62, %r2;
	add.s32 	%r63, %r51, -2;
	mad.lo.s32 	%r133, %r51, %r63, %r2;
	neg.s32 	%r132, %r144;
	mad.lo.s32 	%r131, %r51, %r5, %r2;
	add.s64 	%rd4, %rd2, 16;
	mov.u32 	%r130, %r3;
$L__BB0_4:
	.pragma "nounroll";
	mul.wide.s32 	%rd10, %r130, 4;
	add.s64 	%rd11, %rd4, %rd10;
	ld.global.u32 	%r64, [%rd11+-16];
	mul.wide.s32 	%rd12, %r131, 4;
	add.s64 	%rd13, %rd1, %rd12;
	ld.global.u32 	%r65, [%rd13];
	mad.lo.s32 	%r66, %r65, %r64, %r141;
	st.global.u32 	[%rd3], %r66;
	ld.global.u32 	%r67, [%rd11+-12];
	mul.wide.s32 	%rd14, %r133, 4;
	add.s64 	%rd15, %rd1, %rd14;
	ld.global.u32 	%r68, [%rd15];
	mad.lo.s32 	%r69, %r68, %r67, %r66;
	st.global.u32 	[%rd3], %r69;
	ld.global.u32 	%r70, [%rd11+-8];
	mul.wide.s32 	%rd16, %r139, 4;
	add.s64 	%rd17, %rd1, %rd16;
	ld.global.u32 	%r71, [%rd17];
	mad.lo.s32 	%r72, %r71, %r70, %r69;
	st.global.u32 	[%rd3], %r72;
	ld.global.u32 	%r73, [%rd11+-4];
	mul.wide.s32 	%rd18, %r138, 4;
	add.s64 	%rd19, %rd1, %rd18;
	ld.global.u32 	%r74, [%rd19];
	mad.lo.s32 	%r75, %r74, %r73, %r72;
	st.global.u32 	[%rd3], %r75;
	ld.global.u32 	%r76, [%rd11];
	mul.wide.s32 	%rd20, %r137, 4;
	add.s64 	%rd21, %rd1, %rd20;
	ld.global.u32 	%r77, [%rd21];
	mad.lo.s32 	%r78, %r77, %r76, %r75;
	st.global.u32 	[%rd3], %r78;
	ld.global.u32 	%r79, [%rd11+4];
	mul.wide.s32 	%rd22, %r136, 4;
	add.s64 	%rd23, %rd1, %rd22;
	ld.global.u32 	%r80, [%rd23];
	mad.lo.s32 	%r81, %r80, %r79, %r78;
	st.global.u32 	[%rd3], %r81;
	ld.global.u32 	%r82, [%rd11+8];
	mul.wide.s32 	%rd24, %r135, 4;
	add.s64 	%rd25, %rd1, %rd24;
	ld.global.u32 	%r83, [%rd25];
	mad.lo.s32 	%r84, %r83, %r82, %r81;
	st.global.u32 	[%rd3], %r84;
	ld.global.u32 	%r85, [%rd11+12];
	mul.wide.s32 	%rd26, %r134, 4;
	add.s64 	%rd27, %rd1, %rd26;
	ld.global.u32 	%r86, [%rd27];
	mad.lo.s32 	%r141, %r86, %r85, %r84;
	st.global.u32 	[%rd3], %r141;
	sub.s32 	%r139, %r139, %r9;
	sub.s32 	%r138, %r138, %r9;
	sub.s32 	%r137, %r137, %r9;
	sub.s32 	%r136, %r136, %r9;
	sub.s32 	%r135, %r135, %r9;
	sub.s32 	%r134, %r134, %r9;
	sub.s32 	%r133, %r133, %r9;
	add.s32 	%r132, %r132, 8;
	sub.s32 	%r131, %r131, %r9;
	add.s32 	%r130, %r130, 8;
	setp.ne.s32 	%p4, %r132, 0;
	@%p4 bra 	$L__BB0_4;
$L__BB0_5:
	setp.eq.s32 	%p5, %r6, 0;
	@%p5 bra 	$L__BB0_13;
	and.b32  	%r42, %r51, 3;
	setp.lt.u32 	%p6, %r6, 4;
	@%p6 bra 	$L__BB0_8;
	add.s32 	%r87, %r3, %r144;
	mul.wide.s32 	%rd28, %r87, 4;
	add.s64 	%rd29, %rd2, %rd28;
	ld.global.u32 	%r88, [%rd29];
	not.b32 	%r89, %r144;
	add.s32 	%r90, %r51, %r89;
	mad.lo.s32 	%r91, %r90, %r51, %r2;
	mul.wide.s32 	%rd30, %r91, 4;
	add.s64 	%rd31, %rd1, %rd30;
	ld.global.u32 	%r92, [%rd31];
	mad.lo.s32 	%r93, %r92, %r88, %r141;
	st.global.u32 	[%rd3], %r93;
	ld.global.u32 	%r94, [%rd29+4];
	sub.s32 	%r95, %r51, %r144;
	add.s32 	%r96, %r95, -2;
	mul.lo.s32 	%r97, %r96, %r51;
	add.s32 	%r98, %r97, %r2;
	mul.wide.s32 	%rd32, %r98, 4;
	add.s64 	%rd33, %rd1, %rd32;
	ld.global.u32 	%r99, [%rd33];
	mad.lo.s32 	%r100, %r99, %r94, %r93;
	st.global.u32 	[%rd3], %r100;
	ld.global.u32 	%r101, [%rd29+8];
	sub.s32 	%r102, %r97, %r51;
	add.s32 	%r103, %r102, %r2;
	mul.wide.s32 	%rd34, %r103, 4;
	add.s64 	%rd35, %rd1, %rd34;
	ld.global.u32 	%r104, [%rd35];
	mad.lo.s32 	%r105, %r104, %r101, %r100;
	st.global.u32 	[%rd3], %r105;
	ld.global.u32 	%r106, [%rd29+12];
	sub.s32 	%r107, %r102, %r51;
	add.s32 	%r108, %r107, %r2;
	mul.wide.s32 	%rd36, %r108, 4;
	add.s64 	%rd37, %rd1, %rd36;
	ld.global.u32 	%r109, [%rd37];
	mad.lo.s32 	%r141, %r109, %r106, %r105;
	st.global.u32 	[%rd3], %r141;
	add.s32 	%r144, %r144, 4;
$L__BB0_8:
	setp.eq.s32 	%p7, %r42, 0;
	@%p7 bra 	$L__BB0_13;
	setp.eq.s32 	%p8, %r42, 1;
	@%p8 bra 	$L__BB0_11;
	add.s32 	%r110, %r3, %r144;
	mul.wide.s32 	%rd38, %r110, 4;
	add.s64 	%rd39, %rd2, %rd38;
	ld.global.u32 	%r111, [%rd39];
	not.b32 	%r112, %r144;
	add.s32 	%r113, %r51, %r112;
	mad.lo.s32 	%r114, %r113, %r51, %r2;
	mul.wide.s32 	%rd40, %r114, 4;
	add.s64 	%rd41, %rd1, %rd40;
	ld.global.u32 	%r115, [%rd41];
	mad.lo.s32 	%r116, %r115, %r111, %r141;
	st.global.u32 	[%rd3], %r116;
	ld.global.u32 	%r117, [%rd39+4];
	sub.s32 	%r118, %r51, %r144;
	add.s32 	%r119, %r118, -2;
	mad.lo.s32 	%r120, %r119, %r51, %r2;
	mul.wide.s32 	%rd42, %r120, 4;
	add.s64 	%rd43, %rd1, %rd42;
	ld.global.u32 	%r121, [%rd43];
	mad.lo.s32 	%r141, %r121, %r117, %r116;
	st.global.u32 	[%rd3], %r141;
	add.s32 	%r144, %r144, 2;
$L__BB0_11:
	and.b32  	%r122, %r51, 1;
	setp.eq.b32 	%p9, %r122, 1;
	not.pred 	%p10, %p9;
	@%p10 bra 	$L__BB0_13;
	add.s32 	%r123, %r3, %r144;
	mul.wide.s32 	%rd44, %r123, 4;
	add.s64 	%rd45, %rd2, %rd44;
	ld.global.u32 	%r124, [%rd45];
	not.b32 	%r125, %r144;
	add.s32 	%r126, %r51, %r125;
	mad.lo.s32 	%r127, %r126, %r51, %r2;
	mul.wide.s32 	%rd46, %r127, 4;
	add.s64 	%rd47, %rd1, %rd46;
	ld.global.u32 	%r128, [%rd47];
	mad.lo.s32 	%r129, %r128, %r124, %r141;
	st.global.u32 	[%rd3], %r129;
$L__BB0_13:
	ret;

}
	// .globl	_Z6reducePiS_i
.visible .entry _Z6reducePiS_i(
	.param .u64 .ptr .align 1 _Z6reducePiS_i_param_0,
	.param .u64 .ptr .align 1 _Z6reducePiS_i_param_1,
	.param .u32 _Z6reducePiS_i_param_2
)
{
	.reg .pred 	%p<6>;
	.reg .b32 	%r<19>;
	.reg .b64 	%rd<9>;

	ld.param.u64 	%rd1, [_Z6reducePiS_i_param_0];
	ld.param.u64 	%rd2, [_Z6reducePiS_i_param_1];
	ld.param.u32 	%r8, [_Z6reducePiS_i_param_2];
	mov.u32 	%r1, %tid.x;
	mov.u32 	%r2, %ctaid.x;
	mov.u32 	%r18, %ntid.x;
	mad.lo.s32 	%r4, %r2, %r18, %r1;
	setp.ge.s32 	%p1, %r4, %r8;
	@%p1 bra 	$L__BB1_7;
	cvta.to.global.u64 	%rd3, %rd1;
	mul.wide.s32 	%rd4, %r4, 4;
	add.s64 	%rd5, %rd3, %rd4;
	ld.global.u32 	%r9, [%rd5];
	shl.b32 	%r10, %r1, 2;
	mov.u32 	%r11, sdata;
	add.s32 	%r5, %r11, %r10;
	st.shared.u32 	[%r5], %r9;
	bar.sync 	0;
	setp.lt.u32 	%p2, %r18, 2;
	@%p2 bra 	$L__BB1_5;
$L__BB1_2:
	shr.u32 	%r7, %r18, 1;
	setp.ge.u32 	%p3, %r1, %r7;
	@%p3 bra 	$L__BB1_4;
	ld.shared.u32 	%r12, [%r5];
	shl.b32 	%r13, %r7, 2;
	add.s32 	%r14, %r5, %r13;
	ld.shared.u32 	%r15, [%r14];
	add.s32 	%r16, %r15, %r12;
	st.shared.u32 	[%r5], %r16;
$L__BB1_4:
	bar.sync 	0;
	setp.gt.u32 	%p4, %r18, 3;
	mov.u32 	%r18, %r7;
	@%p4 bra 	$L__BB1_2;
$L__BB1_5:
	setp.ne.s32 	%p5, %r1, 0;
	@%p5 bra 	$L__BB1_7;
	ld.shared.u32 	%r17, [sdata];
	cvta.to.global.u64 	%rd6, %rd2;
	mul.wide.u32 	%rd7, %r2, 4;
	add.s64 	%rd8, %rd6, %rd7;
	st.global.u32 	[%rd8], %r17;
$L__BB1_7:
	ret;

}
	// .globl	_Z4scanPiS_i
.visible .entry _Z4scanPiS_i(
	.param .u64 .ptr .align 1 _Z4scanPiS_i_param_0,
	.param .u64 .ptr .align 1 _Z4scanPiS_i_param_1,
	.param .u32 _Z4scanPiS_i_param_2
)
{
	.reg .pred 	%p<5>;
	.reg .b32 	%r<18>;
	.reg .b64 	%rd<11>;

	ld.param.u64 	%rd3, [_Z4scanPiS_i_param_0];
	ld.param.u32 	%r2, [_Z4scanPiS_i_param_2];
	cvta.to.global.u64 	%rd1, %rd3;
	mov.u32 	%r3, %tid.x;
	mov.u32 	%r4, %ntid.x;
	mov.u32 	%r5, %ctaid.x;
	mad.lo.s32 	%r1, %r4, %r5, %r3;
	setp.ge.s32 	%p1, %r1, %r2;
	@%p1 bra 	$L__BB2_8;
	mul.wide.u32 	%rd4, %r1, 4;
	add.s64 	%rd2, %rd1, %rd4;
	setp.lt.s32 	%p2, %r1, 1;
	@%p2 bra 	$L__BB2_3;
	ld.global.u32 	%r6, [%rd2];
	add.s32 	%r7, %r1, -1;
	mul.wide.u32 	%rd5, %r7, 4;
	add.s64 	%rd6, %rd1, %rd5;
	ld.global.u32 	%r8, [%rd6];
	add.s32 	%r9, %r8, %r6;
	st.global.u32 	[%rd2], %r9;
$L__BB2_3:
	bar.sync 	0;
	setp.lt.s32 	%p3, %r1, 2;
	@%p3 bra 	$L__BB2_5;
	ld.global.u32 	%r10, [%rd2];
	add.s32 	%r11, %r1, -2;
	mul.wide.u32 	%rd7, %r11, 4;
	add.s64 	%rd8, %rd1, %rd7;
	ld.global.u32 	%r12, [%rd8];
	add.s32 	%r13, %r12, %r10;
	st.global.u32 	[%rd2], %r13;
$L__BB2_5:
	bar.sync 	0;
	setp.lt.s32 	%p4, %r1, 4;
	@%p4 bra 	$L__BB2_7;
	ld.global.u32 	%r14, [%rd2];
	add.s32 	%r15, %r1, -4;
	mul.wide.u32 	%rd9, %r15, 4;
	add.s64 	%rd10, %rd1, %rd9;
	ld.global.u32 	%r16, [%rd10];
	add.s32 	%r17, %r16, %r14;
	st.global.u32 	[%rd2], %r17;
$L__BB2_7:
	bar.sync 	0;
$L__BB2_8:
	ret;

}


// ===== COMPILED SASS (sm_100) =====

	.target	sm_100

	.elftype	@"ET_EXEC"


//--------------------- .note.nv.tkinfo           --------------------------
	.section	.note.nv.tkinfo,"",@"SHT_NOTE"
	.sectionflags	@"SHF_NOTE_NV_TKINFO"
	.tkinfo
        /*0018*/ 	.word	0x00000002
        /*0030*/ 	.string	""
        /*0030*/ 	.string	"ptxas"
        /*0030*/ 	.string	"Cuda compilation tools, release 13.0, V13.0.88"
        /*0030*/ 	.string	"Build cuda_13.0.r13.0/compiler.36424714_0"
        /*0030*/ 	.string	"-arch sm_100 -m 64 "



//--------------------- .note.nv.cuinfo           --------------------------
	.section	.note.nv.cuinfo,"",@"SHT_NOTE"
	.sectionflags	@"SHF_NOTE_NV_CUINFO"
        /*0018*/ 	.short	0x0002
        /*001a*/ 	.short	0x0064
        /*001c*/ 	.short	0x0082
	.zero		2


//--------------------- .nv.info                  --------------------------
	.section	.nv.info,"",@"SHT_CUDA_INFO"
	.align	4


	//----- nvinfo : EIATTR_REGCOUNT
	.align		4
        /*0000*/ 	.byte	0x04, 0x2f
        /*0002*/ 	.short	(.L_1 - .L_0)
	.align		4
.L_0:
        /*0004*/ 	.word	index@(_Z6matMulPiS_S_i)
        /*0008*/ 	.word	0x00000020


	//----- nvinfo : EIATTR_FRAME_SIZE
	.align		4
.L_1:
        /*000c*/ 	.byte	0x04, 0x11
        /*000e*/ 	.short	(.L_3 - .L_2)
	.align		4
.L_2:
        /*0010*/ 	.word	index@(_Z6matMulPiS_S_i)
        /*0014*/ 	.word	0x00000000


	//----- nvinfo : EIATTR_REGCOUNT
	.align		4
.L_3:
        /*0018*/ 	.byte	0x04, 0x2f
        /*001a*/ 	.short	(.L_5 - .L_4)
	.align		4
.L_4:
        /*001c*/ 	.word	index@(_Z6reducePiS_i)
        /*0020*/ 	.word	0x0000000a


	//----- nvinfo : EIATTR_FRAME_SIZE
	.align		4
.L_5:
        /*0024*/ 	.byte	0x04, 0x11
        /*0026*/ 	.short	(.L_7 - .L_6)
	.align		4
.L_6:
        /*0028*/ 	.word	index@(_Z6reducePiS_i)
        /*002c*/ 	.word	0x00000000


	//----- nvinfo : EIATTR_REGCOUNT
	.align		4
.L_7:
        /*0030*/ 	.byte	0x04, 0x2f
        /*0032*/ 	.short	(.L_9 - .L_8)
	.align		4
.L_8:
        /*0034*/ 	.word	index@(_Z4scanPiS_i)
        /*0038*/ 	.word	0x0000000e


	//----- nvinfo : EIATTR_FRAME_SIZE
	.align		4
.L_9:
        /*003c*/ 	.byte	0x04, 0x11
        /*003e*/ 	.short	(.L_11 - .L_10)
	.align		4
.L_10:
        /*0040*/ 	.word	index@(_Z4scanPiS_i)
        /*0044*/ 	.word	0x00000000


	//----- nvinfo : EIATTR_MIN_STACK_SIZE
	.align		4
.L_11:
        /*0048*/ 	.byte	0x04, 0x12
        /*004a*/ 	.short	(.L_13 - .L_12)
	.align		4
.L_12:
        /*004c*/ 	.word	index@(_Z4scanPiS_i)
        /*0050*/ 	.word	0x00000000


	//----- nvinfo : EIATTR_MIN_STACK_SIZE
	.align		4
.L_13:
        /*0054*/ 	.byte	0x04, 0x12
        /*0056*/ 	.short	(.L_15 - .L_14)
	.align		4
.L_14:
        /*0058*/ 	.word	index@(_Z6reducePiS_i)
        /*005c*/ 	.word	0x00000000


	//----- nvinfo : EIATTR_MIN_STACK_SIZE
	.align		4
.L_15:
        /*0060*/ 	.byte	0x04, 0x12
        /*0062*/ 	.short	(.L_17 - .L_16)
	.align		4
.L_16:
        /*0064*/ 	.word	index@(_Z6matMulPiS_S_i)
        /*0068*/ 	.word	0x00000000
.L_17:


//--------------------- .nv.compat                --------------------------
	.section	.nv.compat,"",@"SHT_CUDA_COMPAT_INFO"
	.align	4
        /*0000*/ 	.byte	0x02, 0x09, 0x00, 0x00, 0x02, 0x02, 0x01, 0x00, 0x02, 0x05, 0x05, 0x00, 0x03, 0x07, 0x01, 0x01
        /*0010*/ 	.byte	0x02, 0x03, 0x00, 0x00, 0x02, 0x06, 0x01, 0x00, 0x04, 0x0b, 0x08, 0x00, 0x09, 0x00, 0x00, 0x00
        /*0020*/ 	.byte	0x00, 0x00, 0x00, 0x00


//--------------------- .nv.info._Z4scanPiS_i     --------------------------
	.section	.nv.info._Z4scanPiS_i,"",@"SHT_CUDA_INFO"
	.sectionflags	@""
	.align	4


	//----- nvinfo : EIATTR_CUDA_API_VERSION
	.align		4
        /*0000*/ 	.byte	0x04, 0x37
        /*0002*/ 	.short	(.L_19 - .L_18)
.L_18:
        /*0004*/ 	.word	0x00000082


	//----- nvinfo : EIATTR_KPARAM_INFO
	.align		4
.L_19:
        /*0008*/ 	.byte	0x04, 0x17
        /*000a*/ 	.short	(.L_21 - .L_20)
.L_20:
        /*000c*/ 	.word	0x00000000
        /*0010*/ 	.short	0x0002
        /*0012*/ 	.short	0x0010
        /*0014*/ 	.byte	0x00, 0xf0, 0x11, 0x00


	//----- nvinfo : EIATTR_KPARAM_INFO
	.align		4
.L_21:
        /*0018*/ 	.byte	0x04, 0x17
        /*001a*/ 	.short	(.L_23 - .L_22)
.L_22:
        /*001c*/ 	.word	0x00000000
        /*0020*/ 	.short	0x0001
        /*0022*/ 	.short	0x0008
        /*0024*/ 	.byte	0x00, 0xf5, 0x21, 0x00


	//----- nvinfo : EIATTR_KPARAM_INFO
	.align		4
.L_23:
        /*0028*/ 	.byte	0x04, 0x17
        /*002a*/ 	.short	(.L_25 - .L_24)
.L_24:
        /*002c*/ 	.word	0x00000000
        /*0030*/ 	.short	0x0000
        /*0032*/ 	.short	0x0000
        /*0034*/ 	.byte	0x00, 0xf5, 0x21, 0x00


	//----- nvinfo : EIATTR_SPARSE_MMA_MASK
	.align		4
.L_25:
        /*0038*/ 	.byte	0x03, 0x50
        /*003a*/ 	.short	0x0000


	//----- nvinfo : EIATTR_MAXREG_COUNT
	.align		4
        /*003c*/ 	.byte	0x03, 0x1b
        /*003e*/ 	.short	0x00ff


	//----- nvinfo : EIATTR_NUM_BARRIERS
	.align		4
        /*0040*/ 	.byte	0x02, 0x4c
        /*0042*/ 	.byte	0x01
	.zero		1


	//----- nvinfo : EIATTR_MERCURY_ISA_VERSION
	.align		4
        /*0044*/ 	.byte	0x03, 0x5f
        /*0046*/ 	.short	0x0101


	//----- nvinfo : EIATTR_VRC_CTA_INIT_COUNT
	.align		4
        /*0048*/ 	.byte	0x02, 0x4a
	.zero		1
	.zero		1


	//----- nvinfo : EIATTR_EXIT_INSTR_OFFSETS
	.align		4
        /*004c*/ 	.byte	0x04, 0x1c
        /*004e*/ 	.short	(.L_27 - .L_26)


	//   ....[0]....
.L_26:
        /*0050*/ 	.word	0x00000070


	//   ....[1]....
        /*0054*/ 	.word	0x000002c0


	//----- nvinfo : EIATTR_CRS_STACK_SIZE
	.align		4
.L_27:
        /*0058*/ 	.byte	0x04, 0x1e
        /*005a*/ 	.short	(.L_29 - .L_28)
.L_28:
        /*005c*/ 	.word	0x00000000


	//----- nvinfo : EIATTR_CBANK_PARAM_SIZE
	.align		4
.L_29:
        /*0060*/ 	.byte	0x03, 0x19
        /*0062*/ 	.short	0x0014


	//----- nvinfo : EIATTR_PARAM_CBANK
	.align		4
        /*0064*/ 	.byte	0x04, 0x0a
        /*0066*/ 	.short	(.L_31 - .L_30)
	.align		4
.L_30:
        /*0068*/ 	.word	index@(.nv.constant0._Z4scanPiS_i)
        /*006c*/ 	.short	0x0380
        /*006e*/ 	.short	0x0014


	//----- nvinfo : EIATTR_SW_WAR
	.align		4
.L_31:
        /*0070*/ 	.byte	0x04, 0x36
        /*0072*/ 	.short	(.L_33 - .L_32)
.L_32:
        /*0074*/ 	.word	0x00000008
.L_33:


//--------------------- .nv.info._Z6reducePiS_i   --------------------------
	.section	.nv.info._Z6reducePiS_i,"",@"SHT_CUDA_INFO"
	.sectionflags	@""
	.align	4


	//----- nvinfo : EIATTR_CUDA_API_VERSION
	.align		4
        /*0000*/ 	.byte	0x04, 0x37
        /*0002*/ 	.short	(.L_35 - .L_34)
.L_34:
        /*0004*/ 	.word	0x00000082


	//----- nvinfo : EIATTR_KPARAM_INFO
	.align		4
.L_35:
        /*0008*/ 	.byte	0x04, 0x17
        /*000a*/ 	.short	(.L_37 - .L_36)
.L_36:
        /*000c*/ 	.word	0x00000000
        /*0010*/ 	.short	0x0002
        /*0012*/ 	.short	0x0010
        /*0014*/ 	.byte	0x00, 0xf0, 0x11, 0x00


	//----- nvinfo : EIATTR_KPARAM_INFO
	.align		4
.L_37:
        /*0018*/ 	.byte	0x04, 0x17
        /*001a*/ 	.short	(.L_39 - .L_38)
.L_38:
        /*001c*/ 	.word	0x00000000
        /*0020*/ 	.short	0x0001
        /*0022*/ 	.short	0x0008
        /*0024*/ 	.byte	0x00, 0xf5, 0x21, 0x00


	//----- nvinfo : EIATTR_KPARAM_INFO
	.align		4
.L_39:
        /*0028*/ 	.byte	0x04, 0x17
        /*002a*/ 	.short	(.L_41 - .L_40)
.L_40:
        /*002c*/ 	.word	0x00000000
        /*0030*/ 	.short	0x0000
        /*0032*/ 	.short	0x0000
        /*0034*/ 	.byte	0x00, 0xf5, 0x21, 0x00


	//----- nvinfo : EIATTR_SPARSE_MMA_MASK
	.align		4
.L_41:
        /*0038*/ 	.byte	0x03, 0x50
        /*003a*/ 	.short	0x0000


	//----- nvinfo : EIATTR_MAXREG_COUNT
	.align		4
        /*003c*/ 	.byte	0x03, 0x1b
        /*003e*/ 	.short	0x00ff


	//----- nvinfo : EIATTR_NUM_BARRIERS
	.align		4
        /*0040*/ 	.byte	0x02, 0x4c
        /*0042*/ 	.byte	0x01
	.zero		1


	//----- nvinfo : EIATTR_MERCURY_ISA_VERSION
	.align		4
        /*0044*/ 	.byte	0x03, 0x5f
        /*0046*/ 	.short	0x0101


	//----- nvinfo : EIATTR_VRC_CTA_INIT_COUNT
	.align		4
        /*0048*/ 	.byte	0x02, 0x4a
	.zero		1
	.zero		1


	//----- nvinfo : EIATTR_EXIT_INSTR_OFFSETS
	.align		4
        /*004c*/ 	.byte	0x04, 0x1c
        /*004e*/ 	.short	(.L_43 - .L_42)


	//   ....[0]....
.L_42:
        /*0050*/ 	.word	0x00000080


	//   ....[1]....
        /*0054*/ 	.word	0x00000210


	//   ....[2]....
        /*0058*/ 	.word	0x00000290


	//----- nvinfo : EIATTR_CBANK_PARAM_SIZE
	.align		4
.L_43:
        /*005c*/ 	.byte	0x03, 0x19
        /*005e*/ 	.short	0x0014


	//----- nvinfo : EIATTR_PARAM_CBANK
	.align		4
        /*0060*/ 	.byte	0x04, 0x0a
        /*0062*/ 	.short	(.L_45 - .L_44)
	.align		4
.L_44:
        /*0064*/ 	.word	index@(.nv.constant0._Z6reducePiS_i)
        /*0068*/ 	.short	0x0380
        /*006a*/ 	.short	0x0014


	//----- nvinfo : EIATTR_SW_WAR
	.align		4
.L_45:
        /*006c*/ 	.byte	0x04, 0x36
        /*006e*/ 	.short	(.L_47 - .L_46)
.L_46:
        /*0070*/ 	.word	0x00000008
.L_47:


//--------------------- .nv.info._Z6matMulPiS_S_i --------------------------
	.section	.nv.info._Z6matMulPiS_S_i,"",@"SHT_CUDA_INFO"
	.sectionflags	@""
	.align	4


	//----- nvinfo : EIATTR_CUDA_API_VERSION
	.align		4
        /*0000*/ 	.byte	0x04, 0x37
        /*0002*/ 	.short	(.L_49 - .L_48)
.L_48:
        /*0004*/ 	.word	0x00000082


	//----- nvinfo : EIATTR_KPARAM_INFO
	.align		4
.L_49:
        /*0008*/ 	.byte	0x04, 0x17
        /*000a*/ 	.short	(.L_51 - .L_50)
.L_50:
        /*000c*/ 	.word	0x00000000
        /*0010*/ 	.short	0x0003
        /*0012*/ 	.short	0x0018
        /*0014*/ 	.byte	0x00, 0xf0, 0x11, 0x00


	//----- nvinfo : EIATTR_KPARAM_INFO
	.align		4
.L_51:
        /*0018*/ 	.byte	0x04, 0x17
        /*001a*/ 	.short	(.L_53 - .L_52)
.L_52:
        /*001c*/ 	.word	0x00000000
        /*0020*/ 	.short	0x0002
        /*0022*/ 	.short	0x0010
        /*0024*/ 	.byte	0x00, 0xf5, 0x21, 0x00


	//----- nvinfo : EIATTR_KPARAM_INFO
	.align		4
.L_53:
        /*0028*/ 	.byte	0x04, 0x17
        /*002a*/ 	.short	(.L_55 - .L_54)
.L_54:
        /*002c*/ 	.word	0x00000000
        /*0030*/ 	.short	0x0001
        /*0032*/ 	.short	0x0008
        /*0034*/ 	.byte	0x00, 0xf5, 0x21, 0x00


	//----- nvinfo : EIATTR_KPARAM_INFO
	.align		4
.L_55:
        /*0038*/ 	.byte	0x04, 0x17
        /*003a*/ 	.short	(.L_57 - .L_56)
.L_56:
        /*003c*/ 	.word	0x00000000
        /*0040*/ 	.short	0x0000
        /*0042*/ 	.short	0x0000
        /*0044*/ 	.byte	0x00, 0xf5, 0x21, 0x00


	//----- nvinfo : EIATTR_SPARSE_MMA_MASK
	.align		4
.L_57:
        /*0048*/ 	.byte	0x03, 0x50
        /*004a*/ 	.short	0x0000


	//----- nvinfo : EIATTR_MAXREG_COUNT
	.align		4
        /*004c*/ 	.byte	0x03, 0x1b
        /*004e*/ 	.short	0x00ff


	//----- nvinfo : EIATTR_MERCURY_ISA_VERSION
	.align		4
        /*0050*/ 	.byte	0x03, 0x5f
        /*0052*/ 	.short	0x0101


	//----- nvinfo : EIATTR_VRC_CTA_INIT_COUNT
	.align		4
        /*0054*/ 	.byte	0x02, 0x4a
	.zero		1
	.zero		1


	//----- nvinfo : EIATTR_EXIT_INSTR_OFFSETS
	.align		4
        /*0058*/ 	.byte	0x04, 0x1c
        /*005a*/ 	.short	(.L_59 - .L_58)


	//   ....[0]....
.L_58:
        /*005c*/ 	.word	0x00000080


	//   ....[1]....
        /*0060*/ 	.word	0x000001a0


	//   ....[2]....
        /*0064*/ 	.word	0x000007a0


	//   ....[3]....
        /*0068*/ 	.word	0x00000a00


	//   ....[4]....
        /*006c*/ 	.word	0x00000b90


	//   ....[5]....
        /*0070*/ 	.word	0x00000c60


	//----- nvinfo : EIATTR_CBANK_PARAM_SIZE
	.align		4
.L_59:
        /*0074*/ 	.byte	0x03, 0x19
        /*0076*/ 	.short	0x001c


	//----- nvinfo : EIATTR_PARAM_CBANK
	.align		4
        /*0078*/ 	.byte	0x04, 0x0a
        /*007a*/ 	.short	(.L_61 - .L_60)
	.align		4
.L_60:
        /*007c*/ 	.word	index@(.nv.constant0._Z6matMulPiS_S_i)
        /*0080*/ 	.short	0x0380
        /*0082*/ 	.short	0x001c


	//----- nvinfo : EIATTR_SW_WAR
	.align		4
.L_61:
        /*0084*/ 	.byte	0x04, 0x36
        /*0086*/ 	.short	(.L_63 - .L_62)
.L_62:
        /*0088*/ 	.word	0x00000008
.L_63:


//--------------------- .nv.callgraph             --------------------------
	.section	.nv.callgraph,"",@"SHT_CUDA_CALLGRAPH"
	.align	4
	.sectionentsize	8
	.align		4
        /*0000*/ 	.word	0x00000000
	.align		4
        /*0004*/ 	.word	0xffffffff
	.align		4
        /*0008*/ 	.word	0x00000000
	.align		4
        /*000c*/ 	.word	0xfffffffe
	.align		4
        /*0010*/ 	.word	0x00000000
	.align		4
        /*0014*/ 	.word	0xfffffffd
	.align		4
        /*0018*/ 	.word	0x00000000
	.align		4
        /*001c*/ 	.word	0xfffffffc


//--------------------- .text._Z4scanPiS_i        --------------------------
	.section	.text._Z4scanPiS_i,"ax",@progbits
	.align	128
        .global         _Z4scanPiS_i
        .type           _Z4scanPiS_i,@function
        .size           _Z4scanPiS_i,(.L_x_15 - _Z4scanPiS_i)
        .other          _Z4scanPiS_i,@"STO_CUDA_ENTRY STV_DEFAULT"
_Z4scanPiS_i:
.text._Z4scanPiS_i:
[----:B------:R-:W-:Y:S01]  /*0000*/  LDC R1, c[0x0][0x37c] ;  /* 0x0000df00ff017b82 */ /* 0x000fe20000000800 */
[----:B------:R-:W0:Y:S01]  /*0010*/  S2R R9, SR_TID.X ;  /* 0x0000000000097919 */ /* 0x000e220000002100 */
[----:B------:R-:W0:Y:S01]  /*0020*/  LDCU UR4, c[0x0][0x360] ;  /* 0x00006c00ff0477ac */ /* 0x000e220008000800 */
[----:B------:R-:W0:Y:S01]  /*0030*/  S2R R0, SR_CTAID.X ;  /* 0x0000000000007919 */ /* 0x000e220000002500 */
[----:B------:R-:W1:Y:S01]  /*0040*/  LDCU UR5, c[0x0][0x390] ;  /* 0x00007200ff0577ac */ /* 0x000e620008000800 */
[----:B0-----:R-:W-:-:S05]  /*0050*/  IMAD R9, R0, UR4, R9 ;  /* 0x0000000400097c24 */ /* 0x001fca000f8e0209 */
[----:B-1----:R-:W-:-:S13]  /*0060*/  ISETP.GE.AND P0, PT, R9, UR5, PT ;  /* 0x0000000509007c0c */ /* 0x002fda000bf06270 */
[----:B------:R-:W-:Y:S05]  /*0070*/  @P0 EXIT ;  /* 0x000000000000094d */ /* 0x000fea0003800000 */
[----:B------:R-:W0:Y:S01]  /*0080*/  LDC.64 R6, c[0x0][0x380] ;  /* 0x0000e000ff067b82 */ /* 0x000e220000000a00 */
[C---:B------:R-:W-:Y:S01]  /*0090*/  ISETP.GE.AND P0, PT, R9.reuse, 0x1, PT ;  /* 0x000000010900780c */ /* 0x040fe20003f06270 */
[----:B------:R-:W1:Y:S01]  /*00a0*/  LDCU.64 UR4, c[0x0][0x358] ;  /* 0x00006b00ff0477ac */ /* 0x000e620008000a00 */
[----:B------:R-:W-:Y:S01]  /*00b0*/  BSSY.RECONVERGENT B0, `(.L_x_0) ;  /* 0x000000b000007945 */ /* 0x000fe20003800200 */
[C---:B------:R-:W-:Y:S02]  /*00c0*/  ISETP.GE.AND P1, PT, R9.reuse, 0x2, PT ;  /* 0x000000020900780c */ /* 0x040fe40003f26270 */
[C---:B------:R-:W-:Y:S01]  /*00d0*/  ISETP.GE.AND P2, PT, R9.reuse, 0x4, PT ;  /* 0x000000040900780c */ /* 0x040fe20003f46270 */
[----:B0-----:R-:W-:-:S07]  /*00e0*/  IMAD.WIDE.U32 R2, R9, 0x4, R6 ;  /* 0x0000000409027825 */ /* 0x001fce00078e0006 */
[----:B-1----:R-:W-:Y:S05]  /*00f0*/  @!P0 BRA `(.L_x_1) ;  /* 0x0000000000188947 */ /* 0x002fea0003800000 */
[----:B------:R-:W-:Y:S01]  /*0100*/  IADD3 R5, PT, PT, R9, -0x1, RZ ;  /* 0xffffffff09057810 */ /* 0x000fe20007ffe0ff */
[----:B------:R-:W2:Y:S04]  /*0110*/  LDG.E R0, desc[UR4][R2.64] ;  /* 0x0000000402007981 */ /* 0x000ea8000c1e1900 */
[----:B------:R-:W-:-:S06]  /*0120*/  IMAD.WIDE.U32 R4, R5, 0x4, R6 ;  /* 0x0000000405047825 */ /* 0x000fcc00078e0006 */
[----:B------:R-:W2:Y:S02]  /*0130*/  LDG.E R5, desc[UR4][R4.64] ;  /* 0x0000000404057981 */ /* 0x000ea4000c1e1900 */
[----:B--2---:R-:W-:-:S05]  /*0140*/  IADD3 R11, PT, PT, R0, R5, RZ ;  /* 0x00000005000b7210 */ /* 0x004fca0007ffe0ff */
[----:B------:R0:W-:Y:S02]  /*0150*/  STG.E desc[UR4][R2.64], R11 ;  /* 0x0000000b02007986 */ /* 0x0001e4000c101904 */
.L_x_1:
[----:B------:R-:W-:Y:S05]  /*0160*/  BSYNC.RECONVERGENT B0 ;  /* 0x0000000000007941 */ /* 0x000fea0003800200 */
.L_x_0:
[----:B------:R-:W-:Y:S06]  /*0170*/  BAR.SYNC.DEFER_BLOCKING 0x0 ;  /* 0x0000000000007b1d */ /* 0x000fec0000010000 */
[----:B------:R-:W-:Y:S04]  /*0180*/  BSSY.RECONVERGENT B0, `(.L_x_2) ;  /* 0x0000008000007945 */ /* 0x000fe80003800200 */
[----:B------:R-:W-:Y:S05]  /*0190*/  @!P1 BRA `(.L_x_3) ;  /* 0x0000000000189947 */ /* 0x000fea0003800000 */
[----:B------:R-:W-:Y:S01]  /*01a0*/  IADD3 R5, PT, PT, R9, -0x2, RZ ;  /* 0xfffffffe09057810 */ /* 0x000fe20007ffe0ff */
[----:B------:R-:W0:Y:S04]  /*01b0*/  LDG.E R0, desc[UR4][R2.64] ;  /* 0x0000000402007981 */ /* 0x000e28000c1e1900 */
[----:B------:R-:W-:-:S06]  /*01c0*/  IMAD.WIDE.U32 R4, R5, 0x4, R6 ;  /* 0x0000000405047825 */ /* 0x000fcc00078e0006 */
[----:B------:R-:W0:Y:S02]  /*01d0*/  LDG.E R5, desc[UR4][R4.64] ;  /* 0x0000000404057981 */ /* 0x000e24000c1e1900 */
[----:B0-----:R-:W-:-:S05]  /*01e0*/  IMAD.IADD R11, R0, 0x1, R5 ;  /* 0x00000001000b7824 */ /* 0x001fca00078e0205 */
[----:B------:R1:W-:Y:S02]  /*01f0*/  STG.E desc[UR4][R2.64], R11 ;  /* 0x0000000b02007986 */ /* 0x0003e4000c101904 */
.L_x_3:
[----:B------:R-:W-:Y:S05]  /*0200*/  BSYNC.RECONVERGENT B0 ;  /* 0x0000000000007941 */ /* 0x000fea0003800200 */
.L_x_2:
[----:B------:R-:W-:Y:S06]  /*0210*/  BAR.SYNC.DEFER_BLOCKING 0x0 ;  /* 0x0000000000007b1d */ /* 0x000fec0000010000 */
[----:B------:R-:W-:Y:S04]  /*0220*/  BSSY.RECONVERGENT B0, `(.L_x_4) ;  /* 0x0000008000007945 */ /* 0x000fe80003800200 */
[----:B------:R-:W-:Y:S05]  /*0230*/  @!P2 BRA `(.L_x_5) ;  /* 0x000000000018a947 */ /* 0x000fea0003800000 */
[----:B------:R-:W-:Y:S01]  /*0240*/  IADD3 R5, PT, PT, R9, -0x4, RZ ;  /* 0xfffffffc09057810 */ /* 0x000fe20007ffe0ff */
[----:B------:R-:W2:Y:S04]  /*0250*/  LDG.E R0, desc[UR4][R2.64] ;  /* 0x0000000402007981 */ /* 0x000ea8000c1e1900 */
[----:B------:R-:W-:-:S06]  /*0260*/  IMAD.WIDE.U32 R4, R5, 0x4, R6 ;  /* 0x0000000405047825 */ /* 0x000fcc00078e0006 */
[----:B------:R-:W2:Y:S02]  /*0270*/  LDG.E R5, desc[UR4][R4.64] ;  /* 0x0000000404057981 */ /* 0x000ea4000c1e1900 */
[----:B--2---:R-:W-:-:S05]  /*0280*/  IMAD.IADD R7, R0, 0x1, R5 ;  /* 0x0000000100077824 */ /* 0x004fca00078e0205 */
[----:B------:R2:W-:Y:S02]  /*0290*/  STG.E desc[UR4][R2.64], R7 ;  /* 0x0000000702007986 */ /* 0x0005e4000c101904 */
.L_x_5:
[----:B------:R-:W-:Y:S05]  /*02a0*/  BSYNC.RECONVERGENT B0 ;  /* 0x0000000000007941 */ /* 0x000fea0003800200 */
.L_x_4:
[----:B------:R-:W-:Y:S06]  /*02b0*/  BAR.SYNC.DEFER_BLOCKING 0x0 ;  /* 0x0000000000007b1d */ /* 0x000fec0000010000 */
[----:B------:R-:W-:Y:S05]  /*02c0*/  EXIT ;  /* 0x000000000000794d */ /* 0x000fea0003800000 */
.L_x_6:
[----:B------:R-:W-:-:S00]  /*02d0*/  BRA `(.L_x_6) ;  /* 0xfffffffc00fc7947 */ /* 0x000fc0000383ffff */
[----:B------:R-:W-:-:S00]  /*02e0*/  NOP ;  /* 0x0000000000007918 */ /* 0x000fc00000000000 */
        /* <DEDUP_REMOVED lines=9> */
.L_x_15:


//--------------------- .text._Z6reducePiS_i      --------------------------
	.section	.text._Z6reducePiS_i,"ax",@progbits
	.align	128
        .global         _Z6reducePiS_i
        .type           _Z6reducePiS_i,@function
        .size           _Z6reducePiS_i,(.L_x_16 - _Z6reducePiS_i)
        .other          _Z6reducePiS_i,@"STO_CUDA_ENTRY STV_DEFAULT"
_Z6reducePiS_i:
.text._Z6reducePiS_i:
[----:B------:R-:W-:Y:S01]  /*0000*/  LDC R1, c[0x0][0x37c] ;  /* 0x0000df00ff017b82 */ /* 0x000fe20000000800 */
[----:B------:R-:W0:Y:S01]  /*0010*/  S2R R4, SR_TID.X ;  /* 0x0000000000047919 */ /* 0x000e220000002100 */
[----:B------:R-:W1:Y:S01]  /*0020*/  LDCU UR4, c[0x0][0x360] ;  /* 0x00006c00ff0477ac */ /* 0x000e620008000800 */
[----:B------:R-:W0:Y:S01]  /*0030*/  S2R R7, SR_CTAID.X ;  /* 0x0000000000077919 */ /* 0x000e220000002500 */
[----:B------:R-:W2:Y:S01]  /*0040*/  LDCU UR5, c[0x0][0x390] ;  /* 0x00007200ff0577ac */ /* 0x000ea20008000800 */
[----:B-1----:R-:W-:Y:S02]  /*0050*/  IMAD.U32 R0, RZ, RZ, UR4 ;  /* 0x00000004ff007e24 */ /* 0x002fe4000f8e00ff */
[----:B0-----:R-:W-:-:S05]  /*0060*/  IMAD R5, R7, UR4, R4 ;  /* 0x0000000407057c24 */ /* 0x001fca000f8e0204 */
[----:B--2---:R-:W-:-:S13]  /*0070*/  ISETP.GE.AND P0, PT, R5, UR5, PT ;  /* 0x0000000505007c0c */ /* 0x004fda000bf06270 */
[----:B------:R-:W-:Y:S05]  /*0080*/  @P0 EXIT ;  /* 0x000000000000094d */ /* 0x000fea0003800000 */
[----:B------:R-:W0:Y:S01]  /*0090*/  LDC.64 R2, c[0x0][0x380] ;  /* 0x0000e000ff027b82 */ /* 0x000e220000000a00 */
[----:B------:R-:W1:Y:S01]  /*00a0*/  LDCU.64 UR6, c[0x0][0x358] ;  /* 0x00006b00ff0677ac */ /* 0x000e620008000a00 */
[----:B0-----:R-:W-:-:S06]  /*00b0*/  IMAD.WIDE R2, R5, 0x4, R2 ;  /* 0x0000000405027825 */ /* 0x001fcc00078e0202 */
[----:B-1----:R-:W2:Y:S01]  /*00c0*/  LDG.E R2, desc[UR6][R2.64] ;  /* 0x0000000602027981 */ /* 0x002ea2000c1e1900 */
[----:B------:R-:W0:Y:S01]  /*00d0*/  S2UR UR5, SR_CgaCtaId ;  /* 0x00000000000579c3 */ /* 0x000e220000008800 */
[----:B------:R-:W-:Y:S01]  /*00e0*/  UMOV UR4, 0x400 ;  /* 0x0000040000047882 */ /* 0x000fe20000000000 */
[----:B------:R-:W-:Y:S02]  /*00f0*/  ISETP.GE.U32.AND P1, PT, R0, 0x2, PT ;  /* 0x000000020000780c */ /* 0x000fe40003f26070 */
[----:B------:R-:W-:Y:S01]  /*0100*/  ISETP.NE.AND P0, PT, R4, RZ, PT ;  /* 0x000000ff0400720c */ /* 0x000fe20003f05270 */
[----:B0-----:R-:W-:-:S06]  /*0110*/  ULEA UR4, UR5, UR4, 0x18 ;  /* 0x0000000405047291 */ /* 0x001fcc000f8ec0ff */
[----:B------:R-:W-:-:S05]  /*0120*/  LEA R5, R4, UR4, 0x2 ;  /* 0x0000000404057c11 */ /* 0x000fca000f8e10ff */
[----:B--2---:R0:W-:Y:S01]  /*0130*/  STS [R5], R2 ;  /* 0x0000000205007388 */ /* 0x0041e20000000800 */
[----:B------:R-:W-:Y:S06]  /*0140*/  BAR.SYNC.DEFER_BLOCKING 0x0 ;  /* 0x0000000000007b1d */ /* 0x000fec0000010000 */
[----:B------:R-:W-:Y:S05]  /*0150*/  @!P1 BRA `(.L_x_7) ;  /* 0x00000000002c9947 */ /* 0x000fea0003800000 */
.L_x_8:
[----:B------:R-:W-:-:S04]  /*0160*/  SHF.R.U32.HI R6, RZ, 0x1, R0 ;  /* 0x00000001ff067819 */ /* 0x000fc80000011600 */
[----:B------:R-:W-:-:S13]  /*0170*/  ISETP.GE.U32.AND P1, PT, R4, R6, PT ;  /* 0x000000060400720c */ /* 0x000fda0003f26070 */
[----:B------:R-:W-:Y:S01]  /*0180*/  @!P1 IMAD R3, R6, 0x4, R5 ;  /* 0x0000000406039824 */ /* 0x000fe200078e0205 */
[----:B0-----:R-:W-:Y:S05]  /*0190*/  @!P1 LDS R2, [R5] ;  /* 0x0000000005029984 */ /* 0x001fea0000000800 */
[----:B------:R-:W0:Y:S02]  /*01a0*/  @!P1 LDS R3, [R3] ;  /* 0x0000000003039984 */ /* 0x000e240000000800 */
[----:B0-----:R-:W-:-:S05]  /*01b0*/  @!P1 IMAD.IADD R2, R2, 0x1, R3 ;  /* 0x0000000102029824 */ /* 0x001fca00078e0203 */
[----:B------:R1:W-:Y:S01]  /*01c0*/  @!P1 STS [R5], R2 ;  /* 0x0000000205009388 */ /* 0x0003e20000000800 */
[----:B------:R-:W-:Y:S01]  /*01d0*/  BAR.SYNC.DEFER_BLOCKING 0x0 ;  /* 0x0000000000007b1d */ /* 0x000fe20000010000 */
[----:B------:R-:W-:Y:S01]  /*01e0*/  ISETP.GT.U32.AND P1, PT, R0, 0x3, PT ;  /* 0x000000030000780c */ /* 0x000fe20003f24070 */
[----:B------:R-:W-:-:S12]  /*01f0*/  IMAD.MOV.U32 R0, RZ, RZ, R6 ;  /* 0x000000ffff007224 */ /* 0x000fd800078e0006 */
[----:B-1----:R-:W-:Y:S05]  /*0200*/  @P1 BRA `(.L_x_8) ;  /* 0xfffffffc00d41947 */ /* 0x002fea000383ffff */
.L_x_7:
[----:B------:R-:W-:Y:S05]  /*0210*/  @P0 EXIT ;  /* 0x000000000000094d */ /* 0x000fea0003800000 */
[----:B------:R-:W1:Y:S01]  /*0220*/  S2UR UR5, SR_CgaCtaId ;  /* 0x00000000000579c3 */ /* 0x000e620000008800 */
[----:B------:R-:W-:-:S07]  /*0230*/  UMOV UR4, 0x400 ;  /* 0x0000040000047882 */ /* 0x000fce0000000000 */
[----:B0-----:R-:W0:Y:S01]  /*0240*/  LDC.64 R2, c[0x0][0x388] ;  /* 0x0000e200ff027b82 */ /* 0x001e220000000a00 */
[----:B-1----:R-:W-:Y:S01]  /*0250*/  ULEA UR4, UR5, UR4, 0x18 ;  /* 0x0000000405047291 */ /* 0x002fe2000f8ec0ff */
[----:B0-----:R-:W-:-:S08]  /*0260*/  IMAD.WIDE.U32 R2, R7, 0x4, R2 ;  /* 0x0000000407027825 */ /* 0x001fd000078e0002 */
[----:B------:R-:W0:Y:S04]  /*0270*/  LDS R5, [UR4] ;  /* 0x00000004ff057984 */ /* 0x000e280008000800 */
[----:B0-----:R-:W-:Y:S01]  /*0280*/  STG.E desc[UR6][R2.64], R5 ;  /* 0x0000000502007986 */ /* 0x001fe2000c101906 */
[----:B------:R-:W-:Y:S05]  /*0290*/  EXIT ;  /* 0x000000000000794d */ /* 0x000fea0003800000 */
.L_x_9:
        /* <DEDUP_REMOVED lines=14> */
.L_x_16:


//--------------------- .text._Z6matMulPiS_S_i    --------------------------
	.section	.text._Z6matMulPiS_S_i,"ax",@progbits
	.align	128
        .global         _Z6matMulPiS_S_i
        .type           _Z6matMulPiS_S_i,@function
        .size           _Z6matMulPiS_S_i,(.L_x_17 - _Z6matMulPiS_S_i)
        .other          _Z6matMulPiS_S_i,@"STO_CUDA_ENTRY STV_DEFAULT"
_Z6matMulPiS_S_i:
.text._Z6matMulPiS_S_i:
[----:B------:R-:W-:Y:S01]  /*0000*/  LDC R1, c[0x0][0x37c] ;  /* 0x0000df00ff017b82 */ /* 0x000fe20000000800 */
[----:B------:R-:W0:Y:S07]  /*0010*/  S2R R6, SR_TID.X ;  /* 0x0000000000067919 */ /* 0x000e2e0000002100 */
[----:B------:R-:W0:Y:S08]  /*0020*/  S2UR UR4, SR_CTAID.X ;  /* 0x00000000000479c3 */ /* 0x000e300000002500 */
[----:B------:R-:W0:Y:S08]  /*0030*/  LDC R3, c[0x0][0x360] ;  /* 0x0000d800ff037b82 */ /* 0x000e300000000800 */
[----:B------:R-:W1:Y:S01]  /*0040*/  LDC R0, c[0x0][0x398] ;  /* 0x0000e600ff007b82 */ /* 0x000e620000000800 */
[----:B0-----:R-:W-:-:S02]  /*0050*/  IMAD R6, R3, UR4, R6 ;  /* 0x0000000403067c24 */ /* 0x001fc4000f8e0206 */
[----:B-1----:R-:W-:-:S05]  /*0060*/  IMAD R3, R0, R0, RZ ;  /* 0x0000000000037224 */ /* 0x002fca00078e02ff */
[----:B------:R-:W-:-:S13]  /*0070*/  ISETP.GE.AND P0, PT, R6, R3, PT ;  /* 0x000000030600720c */ /* 0x000fda0003f06270 */
[----:B------:R-:W-:Y:S05]  /*0080*/  @P0 EXIT ;  /* 0x000000000000094d */ /* 0x000fea0003800000 */
[----:B------:R-:W-:Y:S02]  /*0090*/  IABS R8, R0 ;  /* 0x0000000000087213 */ /* 0x000fe40000000000 */
[----:B------:R-:W-:Y:S02]  /*00a0*/  IABS R7, R6 ;  /* 0x0000000600077213 */ /* 0x000fe40000000000 */
[----:B------:R-:W0:Y:S01]  /*00b0*/  I2F.RP R4, R8 ;  /* 0x0000000800047306 */ /* 0x000e220000209400 */
[----:B------:R-:W-:-:S07]  /*00c0*/  ISETP.GE.AND P1, PT, R0, 0x1, PT ;  /* 0x000000010000780c */ /* 0x000fce0003f26270 */
[----:B0-----:R-:W0:Y:S02]  /*00d0*/  MUFU.RCP R4, R4 ;  /* 0x0000000400047308 */ /* 0x001e240000001000 */
[----:B0-----:R-:W-:-:S06]  /*00e0*/  IADD3 R2, PT, PT, R4, 0xffffffe, RZ ;  /* 0x0ffffffe04027810 */ /* 0x001fcc0007ffe0ff */
[----:B------:R0:W1:Y:S02]  /*00f0*/  F2I.FTZ.U32.TRUNC.NTZ R3, R2 ;  /* 0x0000000200037305 */ /* 0x000064000021f000 */
[----:B0-----:R-:W-:Y:S01]  /*0100*/  HFMA2 R2, -RZ, RZ, 0, 0 ;  /* 0x00000000ff027431 */ /* 0x001fe200000001ff */
[----:B-1----:R-:W-:-:S05]  /*0110*/  IADD3 R5, PT, PT, RZ, -R3, RZ ;  /* 0x80000003ff057210 */ /* 0x002fca0007ffe0ff */
[----:B------:R-:W-:-:S04]  /*0120*/  IMAD R5, R5, R8, RZ ;  /* 0x0000000805057224 */ /* 0x000fc800078e02ff */
[----:B------:R-:W-:Y:S01]  /*0130*/  IMAD.HI.U32 R3, R3, R5, R2 ;  /* 0x0000000503037227 */ /* 0x000fe200078e0002 */
[----:B------:R-:W-:-:S05]  /*0140*/  MOV R5, R7 ;  /* 0x0000000700057202 */ /* 0x000fca0000000f00 */
[----:B------:R-:W-:-:S05]  /*0150*/  IMAD.HI.U32 R3, R3, R5, RZ ;  /* 0x0000000503037227 */ /* 0x000fca00078e00ff */
[----:B------:R-:W-:-:S05]  /*0160*/  IADD3 R3, PT, PT, -R3, RZ, RZ ;  /* 0x000000ff03037210 */ /* 0x000fca0007ffe1ff */
[----:B------:R-:W-:-:S05]  /*0170*/  IMAD R3, R8, R3, R5 ;  /* 0x0000000308037224 */ /* 0x000fca00078e0205 */
[----:B------:R-:W-:-:S13]  /*0180*/  ISETP.GT.U32.AND P0, PT, R8, R3, PT ;  /* 0x000000030800720c */ /* 0x000fda0003f04070 */
[----:B------:R-:W-:Y:S01]  /*0190*/  @!P0 IADD3 R3, PT, PT, R3, -R8, RZ ;  /* 0x8000000803038210 */ /* 0x000fe20007ffe0ff */
[----:B------:R-:W-:Y:S06]  /*01a0*/  @!P1 EXIT ;  /* 0x000000000000994d */ /* 0x000fec0003800000 */
[----:B------:R-:W0:Y:S01]  /*01b0*/  LDC.64 R12, c[0x0][0x390] ;  /* 0x0000e400ff0c7b82 */ /* 0x000e220000000a00 */
[----:B------:R-:W-:Y:S01]  /*01c0*/  ISETP.GT.U32.AND P1, PT, R8, R3, PT ;  /* 0x000000030800720c */ /* 0x000fe20003f24070 */
[----:B------:R-:W1:Y:S01]  /*01d0*/  LDCU.64 UR6, c[0x0][0x358] ;  /* 0x00006b00ff0677ac */ /* 0x000e620008000a00 */
[----:B------:R-:W-:Y:S02]  /*01e0*/  IADD3 R29, PT, PT, R0, -0x1, RZ ;  /* 0xffffffff001d7810 */ /* 0x000fe40007ffe0ff */
[----:B------:R-:W-:Y:S02]  /*01f0*/  ISETP.GE.AND P2, PT, R6, RZ, PT ;  /* 0x000000ff0600720c */ /* 0x000fe40003f46270 */
[C---:B------:R-:W-:Y:S02]  /*0200*/  ISETP.NE.AND P0, PT, R0.reuse, RZ, PT ;  /* 0x000000ff0000720c */ /* 0x040fe40003f05270 */
[----:B------:R-:W-:Y:S02]  /*0210*/  LOP3.LUT R2, R0, 0x7, RZ, 0xc0, !PT ;  /* 0x0000000700027812 */ /* 0x000fe400078ec0ff */
[----:B------:R-:W-:-:S03]  /*0220*/  MOV R5, RZ ;  /* 0x000000ff00057202 */ /* 0x000fc60000000f00 */
[----:B------:R-:W-:Y:S01]  /*0230*/  @!P1 IMAD.IADD R3, R3, 0x1, -R8 ;  /* 0x0000000103039824 */ /* 0x000fe200078e0a08 */
[----:B------:R-:W-:-:S04]  /*0240*/  ISETP.GE.U32.AND P1, PT, R29, 0x7, PT ;  /* 0x000000071d00780c */ /* 0x000fc80003f26070 */
[----:B------:R-:W-:Y:S02]  /*0250*/  @!P2 IADD3 R3, PT, PT, -R3, RZ, RZ ;  /* 0x000000ff0303a210 */ /* 0x000fe40007ffe1ff */
[----:B------:R-:W-:Y:S02]  /*0260*/  @!P0 LOP3.LUT R3, RZ, R0, RZ, 0x33, !PT ;  /* 0x00000000ff038212 */ /* 0x000fe400078e33ff */
[----:B------:R-:W-:Y:S01]  /*0270*/  ISETP.NE.AND P2, PT, R2, RZ, PT ;  /* 0x000000ff0200720c */ /* 0x000fe20003f45270 */
[C---:B0-----:R-:W-:Y:S01]  /*0280*/  IMAD.WIDE R12, R6.reuse, 0x4, R12 ;  /* 0x00000004060c7825 */ /* 0x041fe200078e020c */
[----:B------:R-:W-:-:S04]  /*0290*/  IADD3 R6, PT, PT, R6, -R3, RZ ;  /* 0x8000000306067210 */ /* 0x000fc80007ffe0ff */
[----:B-1----:R0:W5:Y:S01]  /*02a0*/  LDG.E R22, desc[UR6][R12.64] ;  /* 0x000000060c167981 */ /* 0x002162000c1e1900 */
[----:B------:R-:W-:Y:S06]  /*02b0*/  @!P1 BRA `(.L_x_10) ;  /* 0x0000000400389947 */ /* 0x000fec0003800000 */
[----:B------:R-:W1:Y:S01]  /*02c0*/  LDCU.64 UR4, c[0x0][0x380] ;  /* 0x00007000ff0477ac */ /* 0x000e620008000a00 */
[C---:B------:R-:W-:Y:S01]  /*02d0*/  IADD3 R8, PT, PT, R0.reuse, -0x3, RZ ;  /* 0xfffffffd00087810 */ /* 0x040fe20007ffe0ff */
[C---:B------:R-:W-:Y:S01]  /*02e0*/  VIADD R9, R0.reuse, 0xfffffffc ;  /* 0xfffffffc00097836 */ /* 0x040fe20000000000 */
[C---:B------:R-:W-:Y:S01]  /*02f0*/  IADD3 R10, PT, PT, R0.reuse, -0x5, RZ ;  /* 0xfffffffb000a7810 */ /* 0x040fe20007ffe0ff */
[-CC-:B------:R-:W-:Y:S01]  /*0300*/  IMAD R29, R29, R0.reuse, R3.reuse ;  /* 0x000000001d1d7224 */ /* 0x180fe200078e0203 */
[C---:B------:R-:W-:Y:S01]  /*0310*/  IADD3 R11, PT, PT, R0.reuse, -0x6, RZ ;  /* 0xfffffffa000b7810 */ /* 0x040fe20007ffe0ff */
[----:B------:R-:W-:Y:S01]  /*0320*/  IMAD.MOV.U32 R7, RZ, RZ, R6 ;  /* 0x000000ffff077224 */ /* 0x000fe200078e0006 */
[----:B------:R-:W-:Y:S01]  /*0330*/  IADD3 R23, PT, PT, R0, -0x7, RZ ;  /* 0xfffffff900177810 */ /* 0x000fe20007ffe0ff */
[-CC-:B------:R-:W-:Y:S01]  /*0340*/  IMAD R8, R8, R0.reuse, R3.reuse ;  /* 0x0000000008087224 */ /* 0x180fe200078e0203 */
[C---:B------:R-:W-:Y:S01]  /*0350*/  IADD3 R25, PT, PT, R0.reuse, -0x8, RZ ;  /* 0xfffffff800197810 */ /* 0x040fe20007ffe0ff */
[-CC-:B------:R-:W-:Y:S01]  /*0360*/  IMAD R9, R9, R0.reuse, R3.reuse ;  /* 0x0000000009097224 */ /* 0x180fe200078e0203 */
[----:B------:R-:W-:Y:S01]  /*0370*/  IADD3 R27, PT, PT, R0, -0x2, RZ ;  /* 0xfffffffe001b7810 */ /* 0x000fe20007ffe0ff */
[-CC-:B------:R-:W-:Y:S01]  /*0380*/  IMAD R10, R10, R0.reuse, R3.reuse ;  /* 0x000000000a0a7224 */ /* 0x180fe200078e0203 */
[----:B------:R-:W-:Y:S01]  /*0390*/  LOP3.LUT R5, R0, 0x7ffffff8, RZ, 0xc0, !PT ;  /* 0x7ffffff800057812 */ /* 0x000fe200078ec0ff */
[----:B------:R-:W-:-:S02]  /*03a0*/  IMAD R11, R11, R0, R3 ;  /* 0x000000000b0b7224 */ /* 0x000fc400078e0203 */
[-CC-:B------:R-:W-:Y:S01]  /*03b0*/  IMAD R23, R23, R0.reuse, R3.reuse ;  /* 0x0000000017177224 */ /* 0x180fe200078e0203 */
[----:B------:R-:W-:Y:S01]  /*03c0*/  IADD3 R4, PT, PT, -R5, RZ, RZ ;  /* 0x000000ff05047210 */ /* 0x000fe20007ffe1ff */
[----:B-1----:R-:W-:Y:S01]  /*03d0*/  UIADD3 UR4, UP0, UPT, UR4, 0x10, URZ ;  /* 0x0000001004047890 */ /* 0x002fe2000ff1e0ff */
[-CC-:B------:R-:W-:Y:S02]  /*03e0*/  IMAD R25, R25, R0.reuse, R3.reuse ;  /* 0x0000000019197224 */ /* 0x180fe400078e0203 */
[----:B------:R-:W-:Y:S01]  /*03f0*/  IMAD R27, R27, R0, R3 ;  /* 0x000000001b1b7224 */ /* 0x000fe200078e0203 */
[----:B------:R-:W-:-:S12]  /*0400*/  UIADD3.X UR5, UPT, UPT, URZ, UR5, URZ, UP0, !UPT ;  /* 0x00000005ff057290 */ /* 0x000fd800087fe4ff */
.L_x_11:
[----:B------:R-:W1:Y:S01]  /*0410*/  LDC.64 R14, c[0x0][0x388] ;  /* 0x0000e200ff0e7b82 */ /* 0x000e620000000a00 */
[----:B------:R-:W-:Y:S02]  /*0420*/  MOV R18, UR4 ;  /* 0x0000000400127c02 */ /* 0x000fe40008000f00 */
[----:B------:R-:W-:-:S03]  /*0430*/  MOV R19, UR5 ;  /* 0x0000000500137c02 */ /* 0x000fc60008000f00 */
[----:B------:R-:W-:-:S05]  /*0440*/  IMAD.WIDE R18, R7, 0x4, R18 ;  /* 0x0000000407127825 */ /* 0x000fca00078e0212 */
[----:B--2---:R-:W2:Y:S01]  /*0450*/  LDG.E R21, desc[UR6][R18.64+-0x10] ;  /* 0xfffff00612157981 */ /* 0x004ea2000c1e1900 */
[----:B-1----:R-:W-:-:S06]  /*0460*/  IMAD.WIDE R16, R29, 0x4, R14 ;  /* 0x000000041d107825 */ /* 0x002fcc00078e020e */
[----:B------:R-:W2:Y:S02]  /*0470*/  LDG.E R16, desc[UR6][R16.64] ;  /* 0x0000000610107981 */ /* 0x000ea4000c1e1900 */
[----:B--2--5:R-:W-:Y:S02]  /*0480*/  IMAD R22, R21, R16, R22 ;  /* 0x0000001015167224 */ /* 0x024fe400078e0216 */
[----:B------:R-:W-:-:S03]  /*0490*/  IMAD.WIDE R16, R27, 0x4, R14 ;  /* 0x000000041b107825 */ /* 0x000fc600078e020e */
[----:B------:R1:W-:Y:S04]  /*04a0*/  STG.E desc[UR6][R12.64], R22 ;  /* 0x000000160c007986 */ /* 0x0003e8000c101906 */
[----:B------:R-:W2:Y:S04]  /*04b0*/  LDG.E R20, desc[UR6][R16.64] ;  /* 0x0000000610147981 */ /* 0x000ea8000c1e1900 */
[----:B------:R-:W2:Y:S02]  /*04c0*/  LDG.E R21, desc[UR6][R18.64+-0xc] ;  /* 0xfffff40612157981 */ /* 0x000ea4000c1e1900 */
[----:B--2---:R-:W-:-:S02]  /*04d0*/  IMAD R24, R21, R20, R22 ;  /* 0x0000001415187224 */ /* 0x004fc400078e0216 */
[----:B------:R-:W-:-:S03]  /*04e0*/  IMAD.WIDE R20, R8, 0x4, R14 ;  /* 0x0000000408147825 */ /* 0x000fc600078e020e */
[----:B------:R2:W-:Y:S04]  /*04f0*/  STG.E desc[UR6][R12.64], R24 ;  /* 0x000000180c007986 */ /* 0x0005e8000c101906 */
[----:B------:R-:W3:Y:S04]  /*0500*/  LDG.E R21, desc[UR6][R20.64] ;  /* 0x0000000614157981 */ /* 0x000ee8000c1e1900 */
[----:B------:R-:W3:Y:S02]  /*0510*/  LDG.E R26, desc[UR6][R18.64+-0x8] ;  /* 0xfffff806121a7981 */ /* 0x000ee4000c1e1900 */
[----:B---3--:R-:W-:-:S02]  /*0520*/  IMAD R26, R26, R21, R24 ;  /* 0x000000151a1a7224 */ /* 0x008fc400078e0218 */
[----:B------:R-:W-:-:S03]  /*0530*/  IMAD.WIDE R20, R9, 0x4, R14 ;  /* 0x0000000409147825 */ /* 0x000fc600078e020e */
[----:B------:R3:W-:Y:S04]  /*0540*/  STG.E desc[UR6][R12.64], R26 ;  /* 0x0000001a0c007986 */ /* 0x0007e8000c101906 */
[----:B-1----:R-:W4:Y:S04]  /*0550*/  LDG.E R22, desc[UR6][R20.64] ;  /* 0x0000000614167981 */ /* 0x002f28000c1e1900 */
[----:B------:R-:W4:Y:S02]  /*0560*/  LDG.E R17, desc[UR6][R18.64+-0x4] ;  /* 0xfffffc0612117981 */ /* 0x000f24000c1e1900 */
[----:B----4-:R-:W-:-:S02]  /*0570*/  IMAD R22, R17, R22, R26 ;  /* 0x0000001611167224 */ /* 0x010fc400078e021a */
[----:B------:R-:W-:-:S03]  /*0580*/  IMAD.WIDE R16, R10, 0x4, R14 ;  /* 0x000000040a107825 */ /* 0x000fc600078e020e */
[----:B------:R1:W-:Y:S04]  /*0590*/  STG.E desc[UR6][R12.64], R22 ;  /* 0x000000160c007986 */ /* 0x0003e8000c101906 */
[----:B------:R-:W4:Y:S04]  /*05a0*/  LDG.E R17, desc[UR6][R16.64] ;  /* 0x0000000610117981 */ /* 0x000f28000c1e1900 */
[----:B--2---:R-:W4:Y:S02]  /*05b0*/  LDG.E R24, desc[UR6][R18.64] ;  /* 0x0000000612187981 */ /* 0x004f24000c1e1900 */
[----:B----4-:R-:W-:-:S02]  /*05c0*/  IMAD R24, R24, R17, R22 ;  /* 0x0000001118187224 */ /* 0x010fc400078e0216 */
[----:B------:R-:W-:-:S03]  /*05d0*/  IMAD.WIDE R16, R11, 0x4, R14 ;  /* 0x000000040b107825 */ /* 0x000fc600078e020e */
[----:B------:R2:W-:Y:S04]  /*05e0*/  STG.E desc[UR6][R12.64], R24 ;  /* 0x000000180c007986 */ /* 0x0005e8000c101906 */
[----:B---3--:R-:W3:Y:S04]  /*05f0*/  LDG.E R26, desc[UR6][R16.64] ;  /* 0x00000006101a7981 */ /* 0x008ee8000c1e1900 */
[----:B------:R-:W3:Y:S02]  /*0600*/  LDG.E R21, desc[UR6][R18.64+0x4] ;  /* 0x0000040612157981 */ /* 0x000ee4000c1e1900 */
[----:B---3--:R-:W-:-:S02]  /*0610*/  IMAD R26, R21, R26, R24 ;  /* 0x0000001a151a7224 */ /* 0x008fc400078e0218 */
[----:B------:R-:W-:-:S03]  /*0620*/  IMAD.WIDE R20, R23, 0x4, R14 ;  /* 0x0000000417147825 */ /* 0x000fc600078e020e */
[----:B------:R2:W-:Y:S04]  /*0630*/  STG.E desc[UR6][R12.64], R26 ;  /* 0x0000001a0c007986 */ /* 0x0005e8000c101906 */
[----:B------:R-:W3:Y:S04]  /*0640*/  LDG.E R21, desc[UR6][R20.64] ;  /* 0x0000000614157981 */ /* 0x000ee8000c1e1900 */
[----:B-1----:R-:W3:Y:S01]  /*0650*/  LDG.E R22, desc[UR6][R18.64+0x8] ;  /* 0x0000080612167981 */ /* 0x002ee2000c1e1900 */
[----:B------:R-:W-:Y:S01]  /*0660*/  IMAD.WIDE R14, R25, 0x4, R14 ;  /* 0x00000004190e7825 */ /* 0x000fe200078e020e */
[----:B------:R-:W-:-:S03]  /*0670*/  IADD3 R4, PT, PT, R4, 0x8, RZ ;  /* 0x0000000804047810 */ /* 0x000fc60007ffe0ff */
[----:B---3--:R-:W-:-:S05]  /*0680*/  IMAD R28, R22, R21, R26 ;  /* 0x00000015161c7224 */ /* 0x008fca00078e021a */
[----:B------:R2:W-:Y:S04]  /*0690*/  STG.E desc[UR6][R12.64], R28 ;  /* 0x0000001c0c007986 */ /* 0x0005e8000c101906 */
[----:B------:R-:W3:Y:S04]  /*06a0*/  LDG.E R22, desc[UR6][R18.64+0xc] ;  /* 0x00000c0612167981 */ /* 0x000ee8000c1e1900 */
[----:B------:R-:W3:Y:S01]  /*06b0*/  LDG.E R15, desc[UR6][R14.64] ;  /* 0x000000060e0f7981 */ /* 0x000ee2000c1e1900 */
[----:B------:R-:W-:Y:S02]  /*06c0*/  ISETP.NE.AND P0, PT, R4, RZ, PT ;  /* 0x000000ff0400720c */ /* 0x000fe40003f05270 */
[----:B------:R-:W-:-:S02]  /*06d0*/  IADD3 R16, PT, PT, -R0, RZ, RZ ;  /* 0x000000ff00107210 */ /* 0x000fc40007ffe1ff */
[----:B------:R-:W-:Y:S02]  /*06e0*/  IADD3 R7, PT, PT, R7, 0x8, RZ ;  /* 0x0000000807077810 */ /* 0x000fe40007ffe0ff */
[C---:B------:R-:W-:Y:S01]  /*06f0*/  LEA R9, R16.reuse, R9, 0x3 ;  /* 0x0000000910097211 */ /* 0x040fe200078e18ff */
[C---:B------:R-:W-:Y:S01]  /*0700*/  IMAD R8, R16.reuse, 0x8, R8 ;  /* 0x0000000810087824 */ /* 0x040fe200078e0208 */
[C---:B------:R-:W-:Y:S01]  /*0710*/  LEA R10, R16.reuse, R10, 0x3 ;  /* 0x0000000a100a7211 */ /* 0x040fe200078e18ff */
[C---:B------:R-:W-:Y:S01]  /*0720*/  IMAD R27, R16.reuse, 0x8, R27 ;  /* 0x00000008101b7824 */ /* 0x040fe200078e021b */
[C---:B------:R-:W-:Y:S02]  /*0730*/  LEA R11, R16.reuse, R11, 0x3 ;  /* 0x0000000b100b7211 */ /* 0x040fe400078e18ff */
[C---:B------:R-:W-:Y:S02]  /*0740*/  LEA R23, R16.reuse, R23, 0x3 ;  /* 0x0000001710177211 */ /* 0x040fe400078e18ff */
[----:B------:R-:W-:-:S02]  /*0750*/  LEA R25, R16, R25, 0x3 ;  /* 0x0000001910197211 */ /* 0x000fc400078e18ff */
[----:B------:R-:W-:Y:S01]  /*0760*/  LEA R29, R16, R29, 0x3 ;  /* 0x0000001d101d7211 */ /* 0x000fe200078e18ff */
[----:B---3--:R-:W-:-:S05]  /*0770*/  IMAD R22, R22, R15, R28 ;  /* 0x0000000f16167224 */ /* 0x008fca00078e021c */
[----:B------:R2:W-:Y:S01]  /*0780*/  STG.E desc[UR6][R12.64], R22 ;  /* 0x000000160c007986 */ /* 0x0005e2000c101906 */
[----:B------:R-:W-:Y:S05]  /*0790*/  @P0 BRA `(.L_x_11) ;  /* 0xfffffffc001c0947 */ /* 0x000fea000383ffff */
.L_x_10:
[----:B------:R-:W-:Y:S05]  /*07a0*/  @!P2 EXIT ;  /* 0x000000000000a94d */ /* 0x000fea0003800000 */
[----:B------:R-:W-:Y:S02]  /*07b0*/  ISETP.GE.U32.AND P0, PT, R2, 0x4, PT ;  /* 0x000000040200780c */ /* 0x000fe40003f06070 */
[----:B------:R-:W-:-:S04]  /*07c0*/  LOP3.LUT R4, R0, 0x3, RZ, 0xc0, !PT ;  /* 0x0000000300047812 */ /* 0x000fc800078ec0ff */
[----:B------:R-:W-:-:S07]  /*07d0*/  ISETP.NE.AND P1, PT, R4, RZ, PT ;  /* 0x000000ff0400720c */ /* 0x000fce0003f25270 */
[----:B------:R-:W-:Y:S06]  /*07e0*/  @!P0 BRA `(.L_x_12) ;  /* 0x0000000000848947 */ /* 0x000fec0003800000 */
[----:B------:R-:W1:Y:S01]  /*07f0*/  LDC.64 R8, c[0x0][0x388] ;  /* 0x0000e200ff087b82 */ /* 0x000e620000000a00 */
[----:B------:R-:W-:-:S04]  /*0800*/  LOP3.LUT R7, RZ, R5, RZ, 0x33, !PT ;  /* 0x00000005ff077212 */ /* 0x000fc800078e33ff */
[-C--:B------:R-:W-:Y:S02]  /*0810*/  IADD3 R2, PT, PT, R7, R0.reuse, RZ ;  /* 0x0000000007027210 */ /* 0x080fe40007ffe0ff */
[----:B------:R-:W-:Y:S01]  /*0820*/  IADD3 R7, PT, PT, R6, R5, RZ ;  /* 0x0000000506077210 */ /* 0x000fe20007ffe0ff */
[----:B------:R-:W3:Y:S02]  /*0830*/  LDC.64 R10, c[0x0][0x380] ;  /* 0x0000e000ff0a7b82 */ /* 0x000ee40000000a00 */
[----:B------:R-:W-:-:S04]  /*0840*/  IMAD R15, R2, R0, R3 ;  /* 0x00000000020f7224 */ /* 0x000fc800078e0203 */
[----:B-1----:R-:W-:-:S06]  /*0850*/  IMAD.WIDE R14, R15, 0x4, R8 ;  /* 0x000000040f0e7825 */ /* 0x002fcc00078e0208 */
[----:B------:R-:W4:Y:S01]  /*0860*/  LDG.E R14, desc[UR6][R14.64] ;  /* 0x000000060e0e7981 */ /* 0x000f22000c1e1900 */
[----:B---3--:R-:W-:-:S05]  /*0870*/  IMAD.WIDE R10, R7, 0x4, R10 ;  /* 0x00000004070a7825 */ /* 0x008fca00078e020a */
[----:B------:R-:W4:Y:S01]  /*0880*/  LDG.E R7, desc[UR6][R10.64] ;  /* 0x000000060a077981 */ /* 0x000f22000c1e1900 */
[----:B------:R-:W-:-:S05]  /*0890*/  IADD3 R19, PT, PT, -R5, -0x2, R0 ;  /* 0xfffffffe05137810 */ /* 0x000fca0007ffe100 */
[----:B------:R-:W-:-:S04]  /*08a0*/  IMAD R17, R19, R0, R3 ;  /* 0x0000000013117224 */ /* 0x000fc800078e0203 */
[----:B------:R-:W-:-:S04]  /*08b0*/  IMAD.WIDE R16, R17, 0x4, R8 ;  /* 0x0000000411107825 */ /* 0x000fc800078e0208 */
[----:B----45:R-:W-:-:S05]  /*08c0*/  IMAD R7, R7, R14, R22 ;  /* 0x0000000e07077224 */ /* 0x030fca00078e0216 */
[----:B------:R1:W-:Y:S04]  /*08d0*/  STG.E desc[UR6][R12.64], R7 ;  /* 0x000000070c007986 */ /* 0x0003e8000c101906 */
[----:B------:R-:W3:Y:S04]  /*08e0*/  LDG.E R16, desc[UR6][R16.64] ;  /* 0x0000000610107981 */ /* 0x000ee8000c1e1900 */
[----:B------:R-:W3:Y:S01]  /*08f0*/  LDG.E R2, desc[UR6][R10.64+0x4] ;  /* 0x000004060a027981 */ /* 0x000ee2000c1e1900 */
[----:B------:R-:W-:-:S05]  /*0900*/  IMAD R18, R19, R0, -R0 ;  /* 0x0000000013127224 */ /* 0x000fca00078e0a00 */
[----:B------:R-:W-:-:S05]  /*0910*/  IADD3 R21, PT, PT, R3, R18, RZ ;  /* 0x0000001203157210 */ /* 0x000fca0007ffe0ff */
[----:B------:R-:W-:-:S04]  /*0920*/  IMAD.WIDE R14, R21, 0x4, R8 ;  /* 0x00000004150e7825 */ /* 0x000fc800078e0208 */
[----:B---3--:R-:W-:-:S05]  /*0930*/  IMAD R19, R2, R16, R7 ;  /* 0x0000001002137224 */ /* 0x008fca00078e0207 */
[----:B------:R3:W-:Y:S04]  /*0940*/  STG.E desc[UR6][R12.64], R19 ;  /* 0x000000130c007986 */ /* 0x0007e8000c101906 */
[----:B------:R-:W1:Y:S04]  /*0950*/  LDG.E R14, desc[UR6][R14.64] ;  /* 0x000000060e0e7981 */ /* 0x000e68000c1e1900 */
[----:B------:R-:W1:Y:S01]  /*0960*/  LDG.E R2, desc[UR6][R10.64+0x8] ;  /* 0x000008060a027981 */ /* 0x000e62000c1e1900 */
[----:B------:R-:W-:-:S05]  /*0970*/  IADD3 R21, PT, PT, R3, -R0, R18 ;  /* 0x8000000003157210 */ /* 0x000fca0007ffe012 */
[----:B------:R-:W-:-:S04]  /*0980*/  IMAD.WIDE R8, R21, 0x4, R8 ;  /* 0x0000000415087825 */ /* 0x000fc800078e0208 */
[----:B-1----:R-:W-:-:S05]  /*0990*/  IMAD R7, R2, R14, R19 ;  /* 0x0000000e02077224 */ /* 0x002fca00078e0213 */
[----:B------:R3:W-:Y:S04]  /*09a0*/  STG.E desc[UR6][R12.64], R7 ;  /* 0x000000070c007986 */ /* 0x0007e8000c101906 */
[----:B--2---:R-:W2:Y:S04]  /*09b0*/  LDG.E R22, desc[UR6][R10.64+0xc] ;  /* 0x00000c060a167981 */ /* 0x004ea8000c1e1900 */
[----:B------:R-:W2:Y:S01]  /*09c0*/  LDG.E R8, desc[UR6][R8.64] ;  /* 0x0000000608087981 */ /* 0x000ea2000c1e1900 */
[----:B------:R-:W-:Y:S02]  /*09d0*/  VIADD R5, R5, 0x4 ;  /* 0x0000000405057836 */ /* 0x000fe40000000000 */
[----:B--2---:R-:W-:-:S05]  /*09e0*/  IMAD R22, R22, R8, R7 ;  /* 0x0000000816167224 */ /* 0x004fca00078e0207 */
[----:B------:R3:W-:Y:S02]  /*09f0*/  STG.E desc[UR6][R12.64], R22 ;  /* 0x000000160c007986 */ /* 0x0007e4000c101906 */
.L_x_12:
[----:B------:R-:W-:Y:S05]  /*0a00*/  @!P1 EXIT ;  /* 0x000000000000994d */ /* 0x000fea0003800000 */
[----:B------:R-:W-:Y:S02]  /*0a10*/  ISETP.NE.AND P0, PT, R4, 0x1, PT ;  /* 0x000000010400780c */ /* 0x000fe40003f05270 */
[----:B------:R-:W-:-:S04]  /*0a20*/  LOP3.LUT R2, R0, 0x1, RZ, 0xc0, !PT ;  /* 0x0000000100027812 */ /* 0x000fc800078ec0ff */
[----:B------:R-:W-:-:S07]  /*0a30*/  ISETP.NE.U32.AND P1, PT, R2, 0x1, PT ;  /* 0x000000010200780c */ /* 0x000fce0003f25070 */
[----:B------:R-:W-:Y:S06]  /*0a40*/  @!P0 BRA `(.L_x_13) ;  /* 0x0000000000508947 */ /* 0x000fec0003800000 */
[----:B------:R-:W1:Y:S01]  /*0a50*/  LDC.64 R8, c[0x0][0x388] ;  /* 0x0000e200ff087b82 */ /* 0x000e620000000a00 */
[----:B---3--:R-:W-:-:S04]  /*0a60*/  LOP3.LUT R7, RZ, R5, RZ, 0x33, !PT ;  /* 0x00000005ff077212 */ /* 0x008fc800078e33ff */
        /* <DEDUP_REMOVED lines=13> */
[----:B--2---:R-:W2:Y:S04]  /*0b40*/  LDG.E R22, desc[UR6][R10.64+0x4] ;  /* 0x000004060a167981 */ /* 0x004ea8000c1e1900 */
[----:B------:R-:W2:Y:S01]  /*0b50*/  LDG.E R8, desc[UR6][R8.64] ;  /* 0x0000000608087981 */ /* 0x000ea2000c1e1900 */
[----:B------:R-:W-:Y:S01]  /*0b60*/  IADD3 R5, PT, PT, R5, 0x2, RZ ;  /* 0x0000000205057810 */ /* 0x000fe20007ffe0ff */
[----:B--2---:R-:W-:-:S05]  /*0b70*/  IMAD R22, R22, R8, R7 ;  /* 0x0000000816167224 */ /* 0x004fca00078e0207 */
[----:B------:R1:W-:Y:S02]  /*0b80*/  STG.E desc[UR6][R12.64], R22 ;  /* 0x000000160c007986 */ /* 0x0003e4000c101906 */
.L_x_13:
[----:B------:R-:W-:Y:S05]  /*0b90*/  @P1 EXIT ;  /* 0x000000000000194d */ /* 0x000fea0003800000 */
[----:B------:R-:W4:Y:S01]  /*0ba0*/  LDC.64 R8, c[0x0][0x380] ;  /* 0x0000e000ff087b82 */ /* 0x000f220000000a00 */
[-C--:B-1-3--:R-:W-:Y:S02]  /*0bb0*/  LOP3.LUT R7, RZ, R5.reuse, RZ, 0x33, !PT ;  /* 0x00000005ff077212 */ /* 0x08afe400078e33ff */
[----:B------:R-:W-:Y:S02]  /*0bc0*/  IADD3 R5, PT, PT, R6, R5, RZ ;  /* 0x0000000506057210 */ /* 0x000fe40007ffe0ff */
[----:B------:R-:W-:-:S03]  /*0bd0*/  IADD3 R7, PT, PT, R7, R0, RZ ;  /* 0x0000000007077210 */ /* 0x000fc60007ffe0ff */
[----:B------:R-:W1:Y:S02]  /*0be0*/  LDC.64 R10, c[0x0][0x388] ;  /* 0x0000e200ff0a7b82 */ /* 0x000e640000000a00 */
[----:B------:R-:W-:Y:S02]  /*0bf0*/  IMAD R7, R7, R0, R3 ;  /* 0x0000000007077224 */ /* 0x000fe400078e0203 */
[----:B----4-:R-:W-:-:S06]  /*0c00*/  IMAD.WIDE R2, R5, 0x4, R8 ;  /* 0x0000000405027825 */ /* 0x010fcc00078e0208 */
[----:B------:R-:W3:Y:S01]  /*0c10*/  LDG.E R3, desc[UR6][R2.64] ;  /* 0x0000000602037981 */ /* 0x000ee2000c1e1900 */
[----:B-1----:R-:W-:-:S06]  /*0c20*/  IMAD.WIDE R4, R7, 0x4, R10 ;  /* 0x0000000407047825 */ /* 0x002fcc00078e020a */
[----:B------:R-:W3:Y:S02]  /*0c30*/  LDG.E R4, desc[UR6][R4.64] ;  /* 0x0000000604047981 */ /* 0x000ee4000c1e1900 */
[----:B---3-5:R-:W-:-:S05]  /*0c40*/  IMAD R7, R3, R4, R22 ;  /* 0x0000000403077224 */ /* 0x028fca00078e0216 */
[----:B------:R-:W-:Y:S01]  /*0c50*/  STG.E desc[UR6][R12.64], R7 ;  /* 0x000000070c007986 */ /* 0x000fe2000c101906 */
[----:B------:R-:W-:Y:S05]  /*0c60*/  EXIT ;  /* 0x000000000000794d */ /* 0x000fea0003800000 */
.L_x_14:
        /* <DEDUP_REMOVED lines=9> */
.L_x_17:


//--------------------- .nv.shared._Z4scanPiS_i   --------------------------
	.section	.nv.shared._Z4scanPiS_i,"aw",@nobits
	.sectionflags	@""
	.align	16
	.zero		1024


//--------------------- .nv.shared.reserved.0     --------------------------
	.section	.nv.shared.reserved.0,"aw",@nobits
	.weak		__nv_reservedSMEM_offset_0_alias
	.size		__nv_reservedSMEM_offset_0_alias, 0, 64
	.other		__nv_reservedSMEM_offset_0_alias,@"STO_CUDA_RESERVED_SHARED STV_DEFAULT"
__nv_reservedSMEM_offset_0_alias:
	.zero		0
	.zero		64


//--------------------- .nv.shared._Z6reducePiS_i --------------------------
	.section	.nv.shared._Z6reducePiS_i,"aw",@nobits
	.sectionflags	@""
	.align	16
	.zero		1024


//--------------------- .nv.shared._Z6matMulPiS_S_i --------------------------
	.section	.nv.shared._Z6matMulPiS_S_i,"aw",@nobits
	.sectionflags	@""
	.align	16
	.zero		1024


//--------------------- .nv.constant0._Z4scanPiS_i --------------------------
	.section	.nv.constant0._Z4scanPiS_i,"a",@progbits
	.sectionflags	@""
	.align	4
.nv.constant0._Z4scanPiS_i:
	.zero		916


//--------------------- .nv.constant0._Z6reducePiS_i --------------------------
	.section	.nv.constant0._Z6reducePiS_i,"a",@progbits
	.sectionflags	@""
	.align	4
.nv.constant0._Z6reducePiS_i:
	.zero		916


//--------------------- .nv.constant0._Z6matMulPiS_S_i --------------------------
	.section	.nv.constant0._Z6matMulPiS_S_i,"a",@progbits
	.sectionflags	@""
	.align	4
.nv.constant0._Z6matMulPiS_S_i:
	.zero		924


//--------------------- SYMBOLS --------------------------

	.type		.nv.reservedSmem.offset0,@object
	.size		.nv.reservedSmem.offset0,0x4
	.type		.nv.reservedSmem.cap,@object
	.size		.nv.reservedSmem.cap,0x4
